	.headerflags	@"EF_CUDA_TEXMODE_UNIFIED EF_CUDA_64BIT_ADDRESS EF_CUDA_ACCELERATORS EF_CUDA_SM90 EF_CUDA_VIRTUAL_SM(EF_CUDA_SM90)"
	.elftype	@"ET_EXEC"


//--------------------- .nv.info                  --------------------------
	.section	.nv.info,"",@"SHT_CUDA_INFO"
	.align	4


	//----- nvinfo : EIATTR_REGCOUNT
	.align		4
        /*0000*/ 	.byte	0x04, 0x2f
        /*0002*/ 	.short	(.L_3 - .L_2)
	.align		4
.L_2:
        /*0004*/ 	.word	index@(triton_poi_fused__native_batch_norm_legit_no_training_hardtanh_28)
        /*0008*/ 	.word	0x00000026


	//----- nvinfo : EIATTR_MIN_STACK_SIZE
	.align		4
.L_3:
        /*000c*/ 	.byte	0x04, 0x12
        /*000e*/ 	.short	(.L_5 - .L_4)
	.align		4
.L_4:
        /*0010*/ 	.word	index@(triton_poi_fused__native_batch_norm_legit_no_training_hardtanh_28)
        /*0014*/ 	.word	0x00000000


	//----- nvinfo : EIATTR_FRAME_SIZE
	.align		4
.L_5:
        /*0018*/ 	.byte	0x04, 0x11
        /*001a*/ 	.short	(.L_7 - .L_6)
	.align		4
.L_6:
        /*001c*/ 	.word	index@(triton_poi_fused__native_batch_norm_legit_no_training_hardtanh_28)
        /*0020*/ 	.word	0x00000000


	//----- nvinfo : EIATTR_MIN_STACK_SIZE
	.align		4
.L_7:
        /*0024*/ 	.byte	0x04, 0x12
        /*0026*/ 	.short	(.L_9 - .L_8)
	.align		4
.L_8:
        /*0028*/ 	.word	index@(triton_poi_fused__native_batch_norm_legit_no_training_hardtanh_28)
        /*002c*/ 	.word	0x00000000
.L_9:


//--------------------- .nv.info.triton_poi_fused__native_batch_norm_legit_no_training_hardtanh_28 --------------------------
	.section	.nv.info.triton_poi_fused__native_batch_norm_legit_no_training_hardtanh_28,"",@"SHT_CUDA_INFO"
	.sectionflags	@""
	.align	4


	//----- nvinfo : EIATTR_CUDA_API_VERSION
	.align		4
        /*0000*/ 	.byte	0x04, 0x37
        /*0002*/ 	.short	(.L_11 - .L_10)
.L_10:
        /*0004*/ 	.word	0x0000007c


	//----- nvinfo : EIATTR_KPARAM_INFO
	.align		4
.L_11:
        /*0008*/ 	.byte	0x04, 0x17
        /*000a*/ 	.short	(.L_13 - .L_12)
.L_12:
        /*000c*/ 	.word	0x00000000
        /*0010*/ 	.short	0x0006
        /*0012*/ 	.short	0x0030
        /*0014*/ 	.byte	0x00, 0xf0, 0x11, 0x00


	//----- nvinfo : EIATTR_KPARAM_INFO
	.align		4
.L_13:
        /*0018*/ 	.byte	0x04, 0x17
        /*001a*/ 	.short	(.L_15 - .L_14)
.L_14:
        /*001c*/ 	.word	0x00000000
        /*0020*/ 	.short	0x0005
        /*0022*/ 	.short	0x0028
        /*0024*/ 	.byte	0x00, 0xf4, 0x21, 0x00


	//----- nvinfo : EIATTR_KPARAM_INFO
	.align		4
.L_15:
        /*0028*/ 	.byte	0x04, 0x17
        /*002a*/ 	.short	(.L_17 - .L_16)
.L_16:
        /*002c*/ 	.word	0x00000000
        /*0030*/ 	.short	0x0004
        /*0032*/ 	.short	0x0020
        /*0034*/ 	.byte	0x00, 0xf4, 0x21, 0x00


	//----- nvinfo : EIATTR_KPARAM_INFO
	.align		4
.L_17:
        /*0038*/ 	.byte	0x04, 0x17
        /*003a*/ 	.short	(.L_19 - .L_18)
.L_18:
        /*003c*/ 	.word	0x00000000
        /*0040*/ 	.short	0x0003
        /*0042*/ 	.short	0x0018
        /*0044*/ 	.byte	0x00, 0xf4, 0x21, 0x00


	//----- nvinfo : EIATTR_KPARAM_INFO
	.align		4
.L_19:
        /*0048*/ 	.byte	0x04, 0x17
        /*004a*/ 	.short	(.L_21 - .L_20)
.L_20:
        /*004c*/ 	.word	0x00000000
        /*0050*/ 	.short	0x0002
        /*0052*/ 	.short	0x0010
        /*0054*/ 	.byte	0x00, 0xf4, 0x21, 0x00


	//----- nvinfo : EIATTR_KPARAM_INFO
	.align		4
.L_21:
        /*0058*/ 	.byte	0x04, 0x17
        /*005a*/ 	.short	(.L_23 - .L_22)
.L_22:
        /*005c*/ 	.word	0x00000000
        /*0060*/ 	.short	0x0001
        /*0062*/ 	.short	0x0008
        /*0064*/ 	.byte	0x00, 0xf4, 0x21, 0x00


	//----- nvinfo : EIATTR_KPARAM_INFO
	.align		4
.L_23:
        /*0068*/ 	.byte	0x04, 0x17
        /*006a*/ 	.short	(.L_25 - .L_24)
.L_24:
        /*006c*/ 	.word	0x00000000
        /*0070*/ 	.short	0x0000
        /*0072*/ 	.short	0x0000
        /*0074*/ 	.byte	0x00, 0xf4, 0x21, 0x00


	//----- nvinfo : EIATTR_SPARSE_MMA_MASK
	.align		4
.L_25:
        /*0078*/ 	.byte	0x03, 0x50
        /*007a*/ 	.short	0x0000


	//----- nvinfo : EIATTR_MAXREG_COUNT
	.align		4
        /*007c*/ 	.byte	0x03, 0x1b
        /*007e*/ 	.short	0x00ff


	//----- nvinfo : EIATTR_EXIT_INSTR_OFFSETS
	.align		4
        /*0080*/ 	.byte	0x04, 0x1c
        /*0082*/ 	.short	(.L_27 - .L_26)


	//   ....[0]....
.L_26:
        /*0084*/ 	.word	0x00000bd0


	//----- nvinfo : EIATTR_REQNTID
	.align		4
.L_27:
        /*0088*/ 	.byte	0x04, 0x10
        /*008a*/ 	.short	(.L_29 - .L_28)
.L_28:
        /*008c*/ 	.word	0x00000080
        /*0090*/ 	.word	0x00000001
        /*0094*/ 	.word	0x00000001


	//----- nvinfo : EIATTR_CBANK_PARAM_SIZE
	.align		4
.L_29:
        /*0098*/ 	.byte	0x03, 0x19
        /*009a*/ 	.short	0x0034


	//----- nvinfo : EIATTR_PARAM_CBANK
	.align		4
        /*009c*/ 	.byte	0x04, 0x0a
        /*009e*/ 	.short	(.L_31 - .L_30)
	.align		4
.L_30:
        /*00a0*/ 	.word	index@(.nv.constant0.triton_poi_fused__native_batch_norm_legit_no_training_hardtanh_28)
        /*00a4*/ 	.short	0x0210
        /*00a6*/ 	.short	0x0034


	//----- nvinfo : EIATTR_SW_WAR
	.align		4
.L_31:
        /*00a8*/ 	.byte	0x04, 0x36
        /*00aa*/ 	.short	(.L_33 - .L_32)
.L_32:
        /*00ac*/ 	.word	0x00000008
.L_33:


//--------------------- .nv.callgraph             --------------------------
	.section	.nv.callgraph,"",@"SHT_CUDA_CALLGRAPH"
	.align	4
	.sectionentsize	8
	.align		4
        /*0000*/ 	.word	0x00000000
	.align		4
        /*0004*/ 	.word	0xffffffff
	.align		4
        /*0008*/ 	.word	0x00000000
	.align		4
        /*000c*/ 	.word	0xfffffffe
	.align		4
        /*0010*/ 	.word	0x00000000
	.align		4
        /*0014*/ 	.word	0xfffffffd
	.align		4
        /*0018*/ 	.word	0x00000000
	.align		4
        /*001c*/ 	.word	0xfffffffc


//--------------------- .nv.constant4             --------------------------
	.section	.nv.constant4,"a",@progbits
	.align	8
	.align		8
.nv.constant4:
        /*0000*/ 	.dword	_$_str
	.align		8
        /*0008*/ 	.dword	_$_str_$_2


//--------------------- .text.triton_poi_fused__native_batch_norm_legit_no_training_hardtanh_28 --------------------------
	.section	.text.triton_poi_fused__native_batch_norm_legit_no_training_hardtanh_28,"ax",@progbits
	.align	128
        .global         triton_poi_fused__native_batch_norm_legit_no_training_hardtanh_28
        .type           triton_poi_fused__native_batch_norm_legit_no_training_hardtanh_28,@function
        .size           triton_poi_fused__native_batch_norm_legit_no_training_hardtanh_28,(.L_x_1 - triton_poi_fused__native_batch_norm_legit_no_training_hardtanh_28)
        .other          triton_poi_fused__native_batch_norm_legit_no_training_hardtanh_28,@"STO_CUDA_ENTRY STV_DEFAULT"
triton_poi_fused__native_batch_norm_legit_no_training_hardtanh_28:
.text.triton_poi_fused__native_batch_norm_legit_no_training_hardtanh_28:
[----:B------:R-:W-:Y:S01]  /*0000*/  LDC R1, c[0x0][0x28] ;  /* 0x00000a00ff017b82 */ /* 0x000fe20000000800 */
[----:B------:R-:W1:Y:S07]  /*0010*/  S2R R0, SR_TID.X ;  /* 0x0000000000007919 */ /* 0x000e6e0000002100 */
[----:B------:R-:W2:Y:S01]  /*0020*/  LDC.64 R16, c[0x0][0x220] ;  /* 0x00008800ff107b82 */ /* 0x000ea20000000a00 */
[----:B------:R-:W-:Y:S01]  /*0030*/  ULDC.64 UR4, c[0x0][0x208] ;  /* 0x0000820000047ab9 */ /* 0x000fe20000000a00 */
[----:B------:R-:W3:Y:S06]  /*0040*/  S2R R3, SR_CTAID.X ;  /* 0x0000000000037919 */ /* 0x000eec0000002500 */
[----:B------:R-:W4:Y:S08]  /*0050*/  LDC.64 R20, c[0x0][0x218] ;  /* 0x00008600ff147b82 */ /* 0x000f300000000a00 */
[----:B------:R-:W5:Y:S08]  /*0060*/  LDC.64 R22, c[0x0][0x210] ;  /* 0x00008400ff167b82 */ /* 0x000f700000000a00 */
[----:B------:R-:W5:Y:S01]  /*0070*/  LDC.64 R32, c[0x0][0x230] ;  /* 0x00008c00ff207b82 */ /* 0x000f620000000a00 */
[----:B-1----:R-:W-:-:S04]  /*0080*/  SHF.L.U32 R0, R0, 0x2, RZ ;  /* 0x0000000200007819 */ /* 0x002fc800000006ff */
[----:B------:R-:W-:-:S04]  /*0090*/  LOP3.LUT R0, R0, 0x1fc, RZ, 0xc0, !PT ;  /* 0x000001fc00007812 */ /* 0x000fc800078ec0ff */
[----:B---3--:R-:W-:-:S05]  /*00a0*/  LEA R2, R3, R0, 0xa ;  /* 0x0000000003027211 */ /* 0x008fca00078e50ff */
[----:B------:R-:W-:-:S05]  /*00b0*/  IMAD.HI R0, R2, 0x38e38e39, RZ ;  /* 0x38e38e3902007827 */ /* 0x000fca00078e02ff */
[----:B------:R-:W-:-:S04]  /*00c0*/  SHF.R.U32.HI R3, RZ, 0x1f, R0 ;  /* 0x0000001fff037819 */ /* 0x000fc80000011600 */
[----:B------:R-:W-:-:S05]  /*00d0*/  LEA.HI.SX32 R3, R0, R3, 0x19 ;  /* 0x0000000300037211 */ /* 0x000fca00078fcaff */
[----:B------:R-:W-:-:S04]  /*00e0*/  IMAD R19, R3, -0x240, R2 ;  /* 0xfffffdc003137824 */ /* 0x000fc800078e0202 */
[----:B--2---:R-:W-:-:S06]  /*00f0*/  IMAD.WIDE R12, R19, 0x4, R16 ;  /* 0x00000004130c7825 */ /* 0x004fcc00078e0210 */
[----:B------:R-:W2:Y:S01]  /*0100*/  LDG.E.EL.128 R12, desc[UR4][R12.64] ;  /* 0x000000040c0c7981 */ /* 0x000ea2000c2e1d00 */
[----:B------:R-:W-:Y:S01]  /*0110*/  IADD3 R3, R2, 0x200, RZ ;  /* 0x0000020002037810 */ /* 0x000fe20007ffe0ff */
[----:B----4-:R-:W-:-:S04]  /*0120*/  IMAD.WIDE R8, R19, 0x4, R20 ;  /* 0x0000000413087825 */ /* 0x010fc800078e0214 */
[----:B------:R-:W-:Y:S02]  /*0130*/  IMAD.HI R0, R3, 0x38e38e39, RZ ;  /* 0x38e38e3903007827 */ /* 0x000fe400078e02ff */
[----:B------:R-:W3:Y:S02]  /*0140*/  LDG.E.EL.128 R8, desc[UR4][R8.64] ;  /* 0x0000000408087981 */ /* 0x000ee4000c2e1d00 */
[----:B-----5:R-:W-:Y:S01]  /*0150*/  IMAD.WIDE R22, R2, 0x4, R22 ;  /* 0x0000000402167825 */ /* 0x020fe200078e0216 */
[----:B------:R-:W-:-:S04]  /*0160*/  SHF.R.U32.HI R25, RZ, 0x1f, R0 ;  /* 0x0000001fff197819 */ /* 0x000fc80000011600 */
[----:B------:R-:W3:Y:S01]  /*0170*/  LDG.E.128 R4, desc[UR4][R22.64] ;  /* 0x0000000416047981 */ /* 0x000ee2000c1e1d00 */
[----:B------:R-:W-:-:S03]  /*0180*/  LEA.HI.SX32 R0, R0, R25, 0x19 ;  /* 0x0000001900007211 */ /* 0x000fc600078fcaff */
[----:B------:R1:W4:Y:S02]  /*0190*/  LDG.E.128 R28, desc[UR4][R22.64+0x800] ;  /* 0x00080004161c7981 */ /* 0x000324000c1e1d00 */
[----:B------:R-:W-:-:S04]  /*01a0*/  IMAD R3, R0, -0x240, R3 ;  /* 0xfffffdc000037824 */ /* 0x000fc800078e0203 */
[----:B------:R-:W-:Y:S01]  /*01b0*/  IMAD.WIDE R24, R3, 0x4, R20 ;  /* 0x0000000403187825 */ /* 0x000fe200078e0214 */
[----:B-1----:R-:W1:Y:S05]  /*01c0*/  LDC.64 R22, c[0x0][0x228] ;  /* 0x00008a00ff167b82 */ /* 0x002e6a0000000a00 */
[----:B------:R-:W4:Y:S01]  /*01d0*/  LDG.E.EL.128 R24, desc[UR4][R24.64] ;  /* 0x0000000418187981 */ /* 0x000f22000c2e1d00 */
[----:B------:R-:W-:Y:S01]  /*01e0*/  HFMA2.MMA R0, -RZ, RZ, 1.625, 0 ;  /* 0x3e800000ff007435 */ /* 0x000fe200000001ff */
[----:B-1----:R-:W-:-:S04]  /*01f0*/  IMAD.WIDE R34, R19, 0x4, R22 ;  /* 0x0000000413227825 */ /* 0x002fc800078e0216 */
[----:B--2---:R-:W-:Y:S01]  /*0200*/  FADD R18, R12, 9.9999997473787516356e-06 ;  /* 0x3727c5ac0c127421 */ /* 0x004fe20000000000 */
[----:B------:R-:W-:-:S05]  /*0210*/  FADD R20, R13, 9.9999997473787516356e-06 ;  /* 0x3727c5ac0d147421 */ /* 0x000fca0000000000 */
[----:B------:R-:W1:Y:S01]  /*0220*/  MUFU.SQRT R18, R18 ;  /* 0x0000001200127308 */ /* 0x000e620000002000 */
[----:B------:R-:W-:-:S07]  /*0230*/  FADD R14, R14, 9.9999997473787516356e-06 ;  /* 0x3727c5ac0e0e7421 */ /* 0x000fce0000000000 */
[----:B------:R-:W2:Y:S01]  /*0240*/  MUFU.SQRT R20, R20 ;  /* 0x0000001400147308 */ /* 0x000ea20000002000 */
[----:B------:R-:W-:-:S07]  /*0250*/  FADD R15, R15, 9.9999997473787516356e-06 ;  /* 0x3727c5ac0f0f7421 */ /* 0x000fce0000000000 */
[----:B------:R-:W5:Y:S01]  /*0260*/  MUFU.SQRT R12, R14 ;  /* 0x0000000e000c7308 */ /* 0x000f620000002000 */
[----:B-1----:R-:W-:-:S07]  /*0270*/  FSETP.GT.AND P6, PT, R18, 8.50705917302346158658e+37, PT ;  /* 0x7e8000001200780b */ /* 0x002fce0003fc4000 */
[----:B------:R-:W1:Y:S01]  /*0280*/  MUFU.SQRT R13, R15 ;  /* 0x0000000f000d7308 */ /* 0x000e620000002000 */
[----:B--2---:R-:W-:Y:S02]  /*0290*/  FSETP.GT.AND P5, PT, R20, 8.50705917302346158658e+37, PT ;  /* 0x7e8000001400780b */ /* 0x004fe40003fa4000 */
[----:B------:R-:W-:Y:S02]  /*02a0*/  FSETP.GEU.AND P4, PT, R18, 1.175494350822287508e-38, PT ;  /* 0x008000001200780b */ /* 0x000fe40003f8e000 */
[----:B------:R-:W-:Y:S02]  /*02b0*/  FSETP.GEU.AND P3, PT, R20, 1.175494350822287508e-38, PT ;  /* 0x008000001400780b */ /* 0x000fe40003f6e000 */
[----:B-----5:R-:W-:Y:S01]  /*02c0*/  FSETP.GT.AND P2, PT, R12, 8.50705917302346158658e+37, PT ;  /* 0x7e8000000c00780b */ /* 0x020fe20003f44000 */
[----:B------:R-:W-:Y:S01]  /*02d0*/  @P6 FMUL R18, R18, 0.25 ;  /* 0x3e80000012126820 */ /* 0x000fe20000400000 */
[----:B---3--:R-:W-:Y:S01]  /*02e0*/  FADD R4, R4, -R8 ;  /* 0x8000000804047221 */ /* 0x008fe20000000000 */
[----:B------:R-:W-:-:S02]  /*02f0*/  FSETP.GEU.AND P0, PT, R12, 1.175494350822287508e-38, PT ;  /* 0x008000000c00780b */ /* 0x000fc40003f0e000 */
[----:B------:R-:W-:Y:S02]  /*0300*/  FSEL R8, R0, 1, P6 ;  /* 0x3f80000000087808 */ /* 0x000fe40003000000 */
[----:B------:R-:W-:Y:S01]  /*0310*/  @P5 FMUL R20, R20, 0.25 ;  /* 0x3e80000014145820 */ /* 0x000fe20000400000 */
[C---:B-1----:R-:W-:Y:S01]  /*0320*/  FSETP.GT.AND P1, PT, R13.reuse, 8.50705917302346158658e+37, PT ;  /* 0x7e8000000d00780b */ /* 0x042fe20003f24000 */
[----:B------:R-:W-:Y:S01]  /*0330*/  @!P4 FMUL R18, R18, 16777216 ;  /* 0x4b8000001212c820 */ /* 0x000fe20000400000 */
[----:B------:R-:W-:Y:S01]  /*0340*/  FSETP.GEU.AND P6, PT, R13, 1.175494350822287508e-38, PT ;  /* 0x008000000d00780b */ /* 0x000fe20003fce000 */
[----:B------:R-:W-:Y:S01]  /*0350*/  @!P3 FMUL R20, R20, 16777216 ;  /* 0x4b8000001414b820 */ /* 0x000fe20000400000 */
[----:B------:R-:W-:Y:S02]  /*0360*/  FADD R5, R5, -R9 ;  /* 0x8000000905057221 */ /* 0x000fe40000000000 */
[----:B------:R-:W1:Y:S01]  /*0370*/  MUFU.RCP R9, R18 ;  /* 0x0000001200097308 */ /* 0x000e620000001000 */
[----:B------:R-:W-:Y:S01]  /*0380*/  @P2 FMUL R12, R12, 0.25 ;  /* 0x3e8000000c0c2820 */ /* 0x000fe20000400000 */
[----:B------:R-:W-:-:S06]  /*0390*/  FADD R7, R7, -R11 ;  /* 0x8000000b07077221 */ /* 0x000fcc0000000000 */
[----:B------:R-:W2:Y:S01]  /*03a0*/  MUFU.RCP R20, R20 ;  /* 0x0000001400147308 */ /* 0x000ea20000001000 */
[----:B------:R-:W-:Y:S01]  /*03b0*/  @P1 FMUL R13, R13, 0.25 ;  /* 0x3e8000000d0d1820 */ /* 0x000fe20000400000 */
[----:B------:R-:W-:Y:S01]  /*03c0*/  @!P0 FMUL R12, R12, 16777216 ;  /* 0x4b8000000c0c8820 */ /* 0x000fe20000400000 */
[----:B------:R-:W-:Y:S01]  /*03d0*/  FSEL R11, R0, 1, P5 ;  /* 0x3f800000000b7808 */ /* 0x000fe20002800000 */
[----:B----4-:R-:W-:Y:S01]  /*03e0*/  FADD R29, R29, -R25 ;  /* 0x800000191d1d7221 */ /* 0x010fe20000000000 */
[----:B------:R-:W-:Y:S01]  /*03f0*/  @!P6 FMUL R13, R13, 16777216 ;  /* 0x4b8000000d0de820 */ /* 0x000fe20000400000 */
[----:B------:R-:W-:Y:S01]  /*0400*/  FADD R24, R28, -R24 ;  /* 0x800000181c187221 */ /* 0x000fe20000000000 */
[----:B------:R-:W-:Y:S01]  /*0410*/  @!P4 FMUL R8, R8, 16777216 ;  /* 0x4b8000000808c820 */ /* 0x000fe20000400000 */
[----:B------:R-:W3:Y:S01]  /*0420*/  MUFU.RCP R25, R12 ;  /* 0x0000000c00197308 */ /* 0x000ee20000001000 */
[----:B------:R-:W-:Y:S02]  /*0430*/  @!P3 FMUL R11, R11, 16777216 ;  /* 0x4b8000000b0bb820 */ /* 0x000fe40000400000 */
[----:B-1----:R-:W-:Y:S01]  /*0440*/  FMUL R9, R9, R8 ;  /* 0x0000000809097220 */ /* 0x002fe20000400000 */
[----:B------:R-:W-:-:S04]  /*0450*/  FSEL R8, R0, 1, P2 ;  /* 0x3f80000000087808 */ /* 0x000fc80001000000 */
[----:B------:R-:W1:Y:S01]  /*0460*/  MUFU.RCP R28, R13 ;  /* 0x0000000d001c7308 */ /* 0x000e620000001000 */
[----:B--2---:R-:W-:Y:S01]  /*0470*/  FMUL R18, R20, R11 ;  /* 0x0000000b14127220 */ /* 0x004fe20000400000 */
[----:B------:R-:W-:Y:S01]  /*0480*/  FSEL R11, R0, 1, P1 ;  /* 0x3f800000000b7808 */ /* 0x000fe20000800000 */
[----:B------:R-:W-:Y:S01]  /*0490*/  @!P0 FMUL R8, R8, 16777216 ;  /* 0x4b80000008088820 */ /* 0x000fe20000400000 */
[----:B------:R-:W-:-:S03]  /*04a0*/  FMUL R21, R9, R4 ;  /* 0x0000000409157220 */ /* 0x000fc60000400000 */
[----:B------:R-:W-:Y:S01]  /*04b0*/  @!P6 FMUL R11, R11, 16777216 ;  /* 0x4b8000000b0be820 */ /* 0x000fe20000400000 */
[----:B---3--:R-:W-:Y:S01]  /*04c0*/  FMUL R25, R25, R8 ;  /* 0x0000000819197220 */ /* 0x008fe20000400000 */
[----:B------:R-:W-:Y:S01]  /*04d0*/  FADD R6, R6, -R10 ;  /* 0x8000000a06067221 */ /* 0x000fe20000000000 */
[----:B0-----:R-:W-:-:S04]  /*04e0*/  IMAD.WIDE R8, R19, 0x4, R32 ;  /* 0x0000000413087825 */ /* 0x001fc800078e0220 */
[----:B------:R-:W-:Y:S01]  /*04f0*/  FMUL R18, R18, R5 ;  /* 0x0000000512127220 */ /* 0x000fe20000400000 */
[----:B-1----:R-:W-:Y:S01]  /*0500*/  FMUL R28, R28, R11 ;  /* 0x0000000b1c1c7220 */ /* 0x002fe20000400000 */
[----:B------:R-:W-:Y:S01]  /*0510*/  FMUL R25, R25, R6 ;  /* 0x0000000619197220 */ /* 0x000fe20000400000 */
[----:B------:R-:W2:Y:S02]  /*0520*/  LDG.E.EL.128 R8, desc[UR4][R8.64] ;  /* 0x0000000408087981 */ /* 0x000ea4000c2e1d00 */
[----:B------:R-:W-:Y:S02]  /*0530*/  FMUL R28, R28, R7 ;  /* 0x000000071c1c7220 */ /* 0x000fe40000400000 */
[----:B------:R-:W2:Y:S01]  /*0540*/  LDG.E.EL.128 R4, desc[UR4][R34.64] ;  /* 0x0000000422047981 */ /* 0x000ea2000c2e1d00 */
[----:B------:R-:W-:-:S06]  /*0550*/  IMAD.WIDE R12, R3, 0x4, R16 ;  /* 0x00000004030c7825 */ /* 0x000fcc00078e0210 */
[----:B------:R-:W3:Y:S01]  /*0560*/  LDG.E.EL.128 R12, desc[UR4][R12.64] ;  /* 0x000000040c0c7981 */ /* 0x000ee2000c2e1d00 */
[----:B------:R-:W-:-:S04]  /*0570*/  IMAD.WIDE R16, R3, 0x4, R22 ;  /* 0x0000000403107825 */ /* 0x000fc800078e0216 */
[----:B------:R-:W-:-:S04]  /*0580*/  IMAD.WIDE R22, R3, 0x4, R32 ;  /* 0x0000000403167825 */ /* 0x000fc800078e0220 */
[----:B--2---:R-:W-:Y:S01]  /*0590*/  FFMA R4, R4, R21, R8 ;  /* 0x0000001504047223 */ /* 0x004fe20000000008 */
[----:B------:R-:W-:Y:S01]  /*05a0*/  FFMA R5, R5, R18, R9 ;  /* 0x0000001205057223 */ /* 0x000fe20000000009 */
[----:B------:R-:W2:Y:S04]  /*05b0*/  LDG.E.EL.128 R20, desc[UR4][R22.64] ;  /* 0x0000000416147981 */ /* 0x000ea8000c2e1d00 */
[----:B------:R-:W2:Y:S01]  /*05c0*/  LDG.E.EL.128 R16, desc[UR4][R16.64] ;  /* 0x0000000410107981 */ /* 0x000ea2000c2e1d00 */
[----:B---3--:R-:W-:Y:S01]  /*05d0*/  FADD R3, R12, 9.9999997473787516356e-06 ;  /* 0x3727c5ac0c037421 */ /* 0x008fe20000000000 */
[----:B------:R-:W-:Y:S01]  /*05e0*/  FADD R14, R14, 9.9999997473787516356e-06 ;  /* 0x3727c5ac0e0e7421 */ /* 0x000fe20000000000 */
[----:B------:R-:W-:-:S04]  /*05f0*/  FADD R8, R13, 9.9999997473787516356e-06 ;  /* 0x3727c5ac0d087421 */ /* 0x000fc80000000000 */
[----:B------:R-:W0:Y:S01]  /*0600*/  MUFU.SQRT R3, R3 ;  /* 0x0000000300037308 */ /* 0x000e220000002000 */
[----:B------:R-:W-:Y:S01]  /*0610*/  FADD R15, R15, 9.9999997473787516356e-06 ;  /* 0x3727c5ac0f0f7421 */ /* 0x000fe20000000000 */
[----:B------:R-:W-:-:S06]  /*0620*/  FFMA R6, R6, R25, R10 ;  /* 0x0000001906067223 */ /* 0x000fcc000000000a */
[----:B------:R-:W1:Y:S08]  /*0630*/  MUFU.SQRT R9, R14 ;  /* 0x0000000e00097308 */ /* 0x000e700000002000 */
[----:B------:R-:W3:Y:S01]  /*0640*/  MUFU.SQRT R8, R8 ;  /* 0x0000000800087308 */ /* 0x000ee20000002000 */
[----:B0-----:R-:W-:-:S07]  /*0650*/  FSETP.GT.AND P6, PT, R3, 8.50705917302346158658e+37, PT ;  /* 0x7e8000000300780b */ /* 0x001fce0003fc4000 */
[----:B------:R-:W0:Y:S01]  /*0660*/  MUFU.SQRT R10, R15 ;  /* 0x0000000f000a7308 */ /* 0x000e220000002000 */
[C---:B-1----:R-:W-:Y:S02]  /*0670*/  FSETP.GT.AND P3, PT, R9.reuse, 8.50705917302346158658e+37, PT ;  /* 0x7e8000000900780b */ /* 0x042fe40003f64000 */
[----:B------:R-:W-:Y:S02]  /*0680*/  FSETP.GEU.AND P0, PT, R9, 1.175494350822287508e-38, PT ;  /* 0x008000000900780b */ /* 0x000fe40003f0e000 */
[C---:B---3--:R-:W-:Y:S01]  /*0690*/  FSETP.GT.AND P5, PT, R8.reuse, 8.50705917302346158658e+37, PT ;  /* 0x7e8000000800780b */ /* 0x048fe20003fa4000 */
[----:B------:R-:W-:Y:S01]  /*06a0*/  FFMA R7, R7, R28, R11 ;  /* 0x0000001c07077223 */ /* 0x000fe2000000000b */
[----:B------:R-:W-:Y:S02]  /*06b0*/  FSETP.GEU.AND P1, PT, R8, 1.175494350822287508e-38, PT ;  /* 0x008000000800780b */ /* 0x000fe40003f2e000 */
[C---:B------:R-:W-:Y:S01]  /*06c0*/  FSETP.GEU.AND P4, PT, R3.reuse, 1.175494350822287508e-38, PT ;  /* 0x008000000300780b */ /* 0x040fe20003f8e000 */
[----:B------:R-:W-:Y:S01]  /*06d0*/  @P6 FMUL R3, R3, 0.25 ;  /* 0x3e80000003036820 */ /* 0x000fe20000400000 */
[----:B0-----:R-:W-:-:S02]  /*06e0*/  FSETP.GT.AND P2, PT, R10, 8.50705917302346158658e+37, PT ;  /* 0x7e8000000a00780b */ /* 0x001fc40003f44000 */
[----:B------:R-:W-:Y:S02]  /*06f0*/  FSEL R11, R0, 1, P6 ;  /* 0x3f800000000b7808 */ /* 0x000fe40003000000 */
[----:B------:R-:W-:Y:S01]  /*0700*/  FSETP.GEU.AND P6, PT, R10, 1.175494350822287508e-38, PT ;  /* 0x008000000a00780b */ /* 0x000fe20003fce000 */
[----:B------:R-:W-:Y:S02]  /*0710*/  @P3 FMUL R9, R9, 0.25 ;  /* 0x3e80000009093820 */ /* 0x000fe40000400000 */
[----:B------:R-:W-:Y:S02]  /*0720*/  @P5 FMUL R8, R8, 0.25 ;  /* 0x3e80000008085820 */ /* 0x000fe40000400000 */
[----:B------:R-:W-:Y:S02]  /*0730*/  @!P0 FMUL R9, R9, 16777216 ;  /* 0x4b80000009098820 */ /* 0x000fe40000400000 */
[----:B------:R-:W-:Y:S02]  /*0740*/  @!P1 FMUL R8, R8, 16777216 ;  /* 0x4b80000008089820 */ /* 0x000fe40000400000 */
[----:B------:R-:W-:Y:S01]  /*0750*/  @P2 FMUL R10, R10, 0.25 ;  /* 0x3e8000000a0a2820 */ /* 0x000fe20000400000 */
[----:B------:R-:W-:Y:S01]  /*0760*/  @!P4 FMUL R3, R3, 16777216 ;  /* 0x4b8000000303c820 */ /* 0x000fe20000400000 */
[----:B------:R-:W0:Y:S02]  /*0770*/  MUFU.RCP R9, R9 ;  /* 0x0000000900097308 */ /* 0x000e240000001000 */
[----:B------:R-:W-:Y:S01]  /*0780*/  @!P6 FMUL R10, R10, 16777216 ;  /* 0x4b8000000a0ae820 */ /* 0x000fe20000400000 */
[----:B------:R-:W-:-:S05]  /*0790*/  FSEL R14, R0, 1, P3 ;  /* 0x3f800000000e7808 */ /* 0x000fca0001800000 */
[----:B------:R-:W1:Y:S01]  /*07a0*/  MUFU.RCP R8, R8 ;  /* 0x0000000800087308 */ /* 0x000e620000001000 */
[----:B------:R-:W-:-:S07]  /*07b0*/  @!P0 FMUL R14, R14, 16777216 ;  /* 0x4b8000000e0e8820 */ /* 0x000fce0000400000 */
[----:B------:R3:W4:Y:S01]  /*07c0*/  MUFU.RCP R12, R3 ;  /* 0x00000003000c7308 */ /* 0x0007220000001000 */
[----:B------:R-:W-:-:S07]  /*07d0*/  FSEL R13, R0, 1, P2 ;  /* 0x3f800000000d7808 */ /* 0x000fce0001000000 */
[----:B------:R-:W5:Y:S01]  /*07e0*/  MUFU.RCP R10, R10 ;  /* 0x0000000a000a7308 */ /* 0x000f620000001000 */
[----:B---3--:R-:W-:Y:S01]  /*07f0*/  FSEL R3, R0, 1, P5 ;  /* 0x3f80000000037808 */ /* 0x008fe20002800000 */
[----:B------:R-:W-:Y:S01]  /*0800*/  FADD R26, R30, -R26 ;  /* 0x8000001a1e1a7221 */ /* 0x000fe20000000000 */
[----:B0-----:R-:W-:Y:S01]  /*0810*/  FMUL R9, R9, R14 ;  /* 0x0000000e09097220 */ /* 0x001fe20000400000 */
[----:B------:R-:W-:Y:S01]  /*0820*/  @!P4 FMUL R11, R11, 16777216 ;  /* 0x4b8000000b0bc820 */ /* 0x000fe20000400000 */
[----:B------:R-:W-:Y:S01]  /*0830*/  FSETP.GTU.AND P3, PT, R7, RZ, PT ;  /* 0x000000ff0700720b */ /* 0x000fe20003f6c000 */
[----:B------:R-:W-:Y:S01]  /*0840*/  @!P1 FMUL R3, R3, 16777216 ;  /* 0x4b80000003039820 */ /* 0x000fe20000400000 */
[----:B------:R-:W-:Y:S01]  /*0850*/  @!P6 FMUL R13, R13, 16777216 ;  /* 0x4b8000000d0de820 */ /* 0x000fe20000400000 */
[----:B------:R-:W-:Y:S01]  /*0860*/  FMUL R9, R9, R26 ;  /* 0x0000001a09097220 */ /* 0x000fe20000400000 */
[----:B------:R-:W-:Y:S01]  /*0870*/  FSETP.GTU.AND P5, PT, R6, RZ, PT ;  /* 0x000000ff0600720b */ /* 0x000fe20003fac000 */
[----:B-1----:R-:W-:Y:S01]  /*0880*/  FMUL R8, R8, R3 ;  /* 0x0000000308087220 */ /* 0x002fe20000400000 */
[----:B----4-:R-:W-:Y:S01]  /*0890*/  FMUL R11, R12, R11 ;  /* 0x0000000b0c0b7220 */ /* 0x010fe20000400000 */
[----:B------:R-:W-:Y:S01]  /*08a0*/  FSEL R7, R7, RZ, P3 ;  /* 0x000000ff07077208 */ /* 0x000fe20001800000 */
[----:B------:R-:W-:Y:S01]  /*08b0*/  FADD R27, R31, -R27 ;  /* 0x8000001b1f1b7221 */ /* 0x000fe20000000000 */
[----:B------:R-:W-:Y:S01]  /*08c0*/  FMUL R8, R8, R29 ;  /* 0x0000001d08087220 */ /* 0x000fe20000400000 */
[----:B-----5:R-:W-:Y:S01]  /*08d0*/  FMUL R10, R10, R13 ;  /* 0x0000000d0a0a7220 */ /* 0x020fe20000400000 */
[----:B------:R-:W-:Y:S01]  /*08e0*/  FSEL R6, R6, RZ, P5 ;  /* 0x000000ff06067208 */ /* 0x000fe20002800000 */
[----:B------:R-:W-:Y:S01]  /*08f0*/  FMUL R11, R11, R24 ;  /* 0x000000180b0b7220 */ /* 0x000fe20000400000 */
[----:B------:R-:W-:Y:S01]  /*0900*/  FSETP.GTU.AND P0, PT, R5, RZ, PT ;  /* 0x000000ff0500720b */ /* 0x000fe20003f0c000 */
[----:B------:R-:W0:Y:S01]  /*0910*/  LDC.64 R12, c[0x0][0x238] ;  /* 0x00008e00ff0c7b82 */ /* 0x000e220000000a00 */
[----:B------:R-:W-:Y:S01]  /*0920*/  FSETP.GEU.AND P5, PT, R7, 6, PT ;  /* 0x40c000000700780b */ /* 0x000fe20003fae000 */
[----:B------:R-:W-:Y:S01]  /*0930*/  FMUL R10, R10, R27 ;  /* 0x0000001b0a0a7220 */ /* 0x000fe20000400000 */
[----:B------:R-:W-:-:S02]  /*0940*/  FSETP.GTU.AND P4, PT, R4, RZ, PT ;  /* 0x000000ff0400720b */ /* 0x000fc40003f8c000 */
[----:B------:R-:W-:Y:S02]  /*0950*/  FSEL R5, R5, RZ, P0 ;  /* 0x000000ff05057208 */ /* 0x000fe40000000000 */
[----:B------:R-:W-:Y:S02]  /*0960*/  FSETP.GEU.AND P0, PT, R6, 6, PT ;  /* 0x40c000000600780b */ /* 0x000fe40003f0e000 */
[----:B------:R-:W-:Y:S02]  /*0970*/  FSEL R4, R4, RZ, P4 ;  /* 0x000000ff04047208 */ /* 0x000fe40002000000 */
[----:B------:R-:W-:-:S04]  /*0980*/  FSETP.NAN.AND P4, PT, R7, R7, PT ;  /* 0x000000070700720b */ /* 0x000fc80003f88000 */
[----:B------:R-:W-:Y:S01]  /*0990*/  @P5 SEL R7, R7, 0x40c00000, P4 ;  /* 0x40c0000007075807 */ /* 0x000fe20002000000 */
[----:B0-----:R-:W-:-:S04]  /*09a0*/  IMAD.WIDE R2, R2, 0x4, R12 ;  /* 0x0000000402027825 */ /* 0x001fc800078e020c */
[----:B--2---:R-:W-:Y:S01]  /*09b0*/  FFMA R9, R18, R9, R22 ;  /* 0x0000000912097223 */ /* 0x004fe20000000016 */
[----:B------:R-:W-:Y:S01]  /*09c0*/  FFMA R8, R17, R8, R21 ;  /* 0x0000000811087223 */ /* 0x000fe20000000015 */
[----:B------:R-:W-:Y:S01]  /*09d0*/  FFMA R11, R16, R11, R20 ;  /* 0x0000000b100b7223 */ /* 0x000fe20000000014 */
[----:B------:R-:W-:Y:S02]  /*09e0*/  FFMA R19, R19, R10, R23 ;  /* 0x0000000a13137223 */ /* 0x000fe40000000017 */
[C---:B------:R-:W-:Y:S02]  /*09f0*/  FSETP.GTU.AND P1, PT, R9.reuse, RZ, PT ;  /* 0x000000ff0900720b */ /* 0x040fe40003f2c000 */
[----:B------:R-:W-:Y:S02]  /*0a00*/  FSETP.GTU.AND P2, PT, R8, RZ, PT ;  /* 0x000000ff0800720b */ /* 0x000fe40003f4c000 */
[----:B------:R-:W-:Y:S02]  /*0a10*/  FSEL R10, R9, RZ, P1 ;  /* 0x000000ff090a7208 */ /* 0x000fe40000800000 */
[----:B------:R-:W-:-:S02]  /*0a20*/  FSETP.GTU.AND P3, PT, R11, RZ, PT ;  /* 0x000000ff0b00720b */ /* 0x000fc40003f6c000 */
[----:B------:R-:W-:Y:S02]  /*0a30*/  FSETP.GEU.AND P1, PT, R5, 6, PT ;  /* 0x40c000000500780b */ /* 0x000fe40003f2e000 */
[----:B------:R-:W-:Y:S02]  /*0a40*/  FSETP.GTU.AND P6, PT, R19, RZ, PT ;  /* 0x000000ff1300720b */ /* 0x000fe40003fcc000 */
[----:B------:R-:W-:Y:S02]  /*0a50*/  FSEL R9, R8, RZ, P2 ;  /* 0x000000ff08097208 */ /* 0x000fe40001000000 */
[----:B------:R-:W-:Y:S02]  /*0a60*/  FSEL R8, R11, RZ, P3 ;  /* 0x000000ff0b087208 */ /* 0x000fe40001800000 */
[----:B------:R-:W-:Y:S02]  /*0a70*/  FSETP.NAN.AND P2, PT, R6, R6, PT ;  /* 0x000000060600720b */ /* 0x000fe40003f48000 */
[----:B------:R-:W-:-:S02]  /*0a80*/  FSETP.GEU.AND P3, PT, R4, 6, PT ;  /* 0x40c000000400780b */ /* 0x000fc40003f6e000 */
[----:B------:R-:W-:Y:S02]  /*0a90*/  FSETP.GEU.AND P5, PT, R10, 6, PT ;  /* 0x40c000000a00780b */ /* 0x000fe40003fae000 */
[----:B------:R-:W-:Y:S02]  /*0aa0*/  FSEL R11, R19, RZ, P6 ;  /* 0x000000ff130b7208 */ /* 0x000fe40003000000 */
[----:B------:R-:W-:Y:S02]  /*0ab0*/  FSETP.NAN.AND P6, PT, R5, R5, PT ;  /* 0x000000050500720b */ /* 0x000fe40003fc8000 */
[----:B------:R-:W-:Y:S02]  /*0ac0*/  @P0 SEL R6, R6, 0x40c00000, P2 ;  /* 0x40c0000006060807 */ /* 0x000fe40001000000 */
[----:B------:R-:W-:Y:S02]  /*0ad0*/  FSETP.GEU.AND P4, PT, R9, 6, PT ;  /* 0x40c000000900780b */ /* 0x000fe40003f8e000 */
[----:B------:R-:W-:-:S02]  /*0ae0*/  FSETP.GEU.AND P2, PT, R8, 6, PT ;  /* 0x40c000000800780b */ /* 0x000fc40003f4e000 */
[----:B------:R-:W-:Y:S02]  /*0af0*/  FSETP.GEU.AND P0, PT, R11, 6, PT ;  /* 0x40c000000b00780b */ /* 0x000fe40003f0e000 */
[----:B------:R-:W-:Y:S02]  /*0b00*/  @P1 SEL R5, R5, 0x40c00000, P6 ;  /* 0x40c0000005051807 */ /* 0x000fe40003000000 */
[----:B------:R-:W-:Y:S02]  /*0b10*/  FSETP.NAN.AND P6, PT, R4, R4, PT ;  /* 0x000000040400720b */ /* 0x000fe40003fc8000 */
[----:B------:R-:W-:Y:S02]  /*0b20*/  FSETP.NAN.AND P1, PT, R10, R10, PT ;  /* 0x0000000a0a00720b */ /* 0x000fe40003f28000 */
[----:B------:R-:W-:Y:S02]  /*0b30*/  @P3 SEL R4, R4, 0x40c00000, P6 ;  /* 0x40c0000004043807 */ /* 0x000fe40003000000 */
[----:B------:R-:W-:-:S02]  /*0b40*/  @P5 SEL R10, R10, 0x40c00000, P1 ;  /* 0x40c000000a0a5807 */ /* 0x000fc40000800000 */
[----:B------:R-:W-:Y:S02]  /*0b50*/  FSETP.NAN.AND P6, PT, R9, R9, PT ;  /* 0x000000090900720b */ /* 0x000fe40003fc8000 */
[C---:B------:R-:W-:Y:S02]  /*0b60*/  FSETP.NAN.AND P3, PT, R8.reuse, R8, PT ;  /* 0x000000080800720b */ /* 0x040fe40003f68000 */
[----:B------:R-:W-:Y:S02]  /*0b70*/  FSETP.NAN.AND P1, PT, R11, R11, PT ;  /* 0x0000000b0b00720b */ /* 0x000fe40003f28000 */
[----:B------:R-:W-:Y:S02]  /*0b80*/  @P4 SEL R9, R9, 0x40c00000, P6 ;  /* 0x40c0000009094807 */ /* 0x000fe40003000000 */
[----:B------:R-:W-:Y:S02]  /*0b90*/  @P2 SEL R8, R8, 0x40c00000, P3 ;  /* 0x40c0000008082807 */ /* 0x000fe40001800000 */
[----:B------:R-:W-:Y:S01]  /*0ba0*/  @P0 SEL R11, R11, 0x40c00000, P1 ;  /* 0x40c000000b0b0807 */ /* 0x000fe20000800000 */
[----:B------:R-:W-:Y:S04]  /*0bb0*/  STG.E.128 desc[UR4][R2.64], R4 ;  /* 0x0000000402007986 */ /* 0x000fe8000c101d04 */
[----:B------:R-:W-:Y:S01]  /*0bc0*/  STG.E.128 desc[UR4][R2.64+0x800], R8 ;  /* 0x0008000802007986 */ /* 0x000fe2000c101d04 */
[----:B------:R-:W-:Y:S05]  /*0bd0*/  EXIT ;  /* 0x000000000000794d */ /* 0x000fea0003800000 */
.L_x_0:
[----:B------:R-:W-:-:S00]  /*0be0*/  BRA `(.L_x_0) ;  /* 0xfffffffc00fc7947 */ /* 0x000fc0000383ffff */
[----:B------:R-:W-:-:S00]  /*0bf0*/  NOP ;  /* 0x0000000000007918 */ /* 0x000fc00000000000 */
        /* <DEDUP_REMOVED lines=8> */
.L_x_1:


//--------------------- .nv.global.init           --------------------------
	.section	.nv.global.init,"aw",@progbits
.nv.global.init:
	.type		_$_str,@object
	.size		_$_str,(_$_str_$_2 - _$_str)
_$_str:
        /*0000*/ 	.byte	0x5f, 0x5f, 0x43, 0x55, 0x44, 0x41, 0x5f, 0x46, 0x54, 0x5a, 0x00
	.type		_$_str_$_2,@object
	.size		_$_str_$_2,(.L_1 - _$_str_$_2)
_$_str_$_2:
        /*000b*/ 	.byte	0x5f, 0x5f, 0x43, 0x55, 0x44, 0x41, 0x5f, 0x50, 0x52, 0x45, 0x43, 0x5f, 0x53, 0x51, 0x52, 0x54
        /*001b*/ 	.byte	0x00
.L_1:


//--------------------- .nv.constant0.triton_poi_fused__native_batch_norm_legit_no_training_hardtanh_28 --------------------------
	.section	.nv.constant0.triton_poi_fused__native_batch_norm_legit_no_training_hardtanh_28,"a",@progbits
	.sectionflags	@""
	.align	4
.nv.constant0.triton_poi_fused__native_batch_norm_legit_no_training_hardtanh_28:
	.zero		580
